//
// Generated by NVIDIA NVVM Compiler
//
// Compiler Build ID: CL-36424714
// Cuda compilation tools, release 13.0, V13.0.88
// Based on NVVM 20.0.0
//

.version 9.0
.target sm_100
.address_size 64

	// .globl	_Z6matAddPfS_S_

.visible .entry _Z6matAddPfS_S_(
	.param .u64 .ptr .align 1 _Z6matAddPfS_S__param_0,
	.param .u64 .ptr .align 1 _Z6matAddPfS_S__param_1,
	.param .u64 .ptr .align 1 _Z6matAddPfS_S__param_2
)
{
	.reg .b32 	%r<4>;
	.reg .b32 	%f<4>;
	.reg .b64 	%rd<11>;

	ld.param.u64 	%rd1, [_Z6matAddPfS_S__param_0];
	ld.param.u64 	%rd2, [_Z6matAddPfS_S__param_1];
	ld.param.u64 	%rd3, [_Z6matAddPfS_S__param_2];
	cvta.to.global.u64 	%rd4, %rd3;
	cvta.to.global.u64 	%rd5, %rd2;
	cvta.to.global.u64 	%rd6, %rd1;
	mov.u32 	%r1, %tid.x;
	mov.u32 	%r2, %tid.y;
	mad.lo.s32 	%r3, %r2, 5, %r1;
	mul.wide.u32 	%rd7, %r3, 4;
	add.s64 	%rd8, %rd6, %rd7;
	ld.global.f32 	%f1, [%rd8];
	add.s64 	%rd9, %rd5, %rd7;
	ld.global.f32 	%f2, [%rd9];
	add.f32 	%f3, %f1, %f2;
	add.s64 	%rd10, %rd4, %rd7;
	st.global.f32 	[%rd10], %f3;
	ret;

}
	// .globl	_Z6matSubPfS_S_
.visible .entry _Z6matSubPfS_S_(
	.param .u64 .ptr .align 1 _Z6matSubPfS_S__param_0,
	.param .u64 .ptr .align 1 _Z6matSubPfS_S__param_1,
	.param .u64 .ptr .align 1 _Z6matSubPfS_S__param_2
)
{
	.reg .b32 	%r<4>;
	.reg .b32 	%f<4>;
	.reg .b64 	%rd<11>;

	ld.param.u64 	%rd1, [_Z6matSubPfS_S__param_0];
	ld.param.u64 	%rd2, [_Z6matSubPfS_S__param_1];
	ld.param.u64 	%rd3, [_Z6matSubPfS_S__param_2];
	cvta.to.global.u64 	%rd4, %rd3;
	cvta.to.global.u64 	%rd5, %rd2;
	cvta.to.global.u64 	%rd6, %rd1;
	mov.u32 	%r1, %tid.x;
	mov.u32 	%r2, %tid.y;
	mad.lo.s32 	%r3, %r2, 5, %r1;
	mul.wide.u32 	%rd7, %r3, 4;
	add.s64 	%rd8, %rd6, %rd7;
	ld.global.f32 	%f1, [%rd8];
	add.s64 	%rd9, %rd5, %rd7;
	ld.global.f32 	%f2, [%rd9];
	sub.f32 	%f3, %f1, %f2;
	add.s64 	%rd10, %rd4, %rd7;
	st.global.f32 	[%rd10], %f3;
	ret;

}
	// .globl	_Z6matMulPfS_S_
.visible .entry _Z6matMulPfS_S_(
	.param .u64 .ptr .align 1 _Z6matMulPfS_S__param_0,
	.param .u64 .ptr .align 1 _Z6matMulPfS_S__param_1,
	.param .u64 .ptr .align 1 _Z6matMulPfS_S__param_2
)
{
	.reg .b32 	%r<5>;
	.reg .b32 	%f<16>;
	.reg .b64 	%rd<13>;

	ld.param.u64 	%rd1, [_Z6matMulPfS_S__param_0];
	ld.param.u64 	%rd2, [_Z6matMulPfS_S__param_1];
	ld.param.u64 	%rd3, [_Z6matMulPfS_S__param_2];
	mov.u32 	%r1, %tid.y;
	mul.lo.s32 	%r2, %r1, 5;
	mov.u32 	%r3, %tid.x;
	cvta.to.global.u64 	%rd4, %rd1;
	cvta.to.global.u64 	%rd5, %rd2;
	mul.wide.u32 	%rd6, %r2, 4;
	add.s64 	%rd7, %rd4, %rd6;
	ld.global.f32 	%f1, [%rd7];
	mul.wide.u32 	%rd8, %r3, 4;
	add.s64 	%rd9, %rd5, %rd8;
	ld.global.f32 	%f2, [%rd9];
	fma.rn.f32 	%f3, %f1, %f2, 0f00000000;
	ld.global.f32 	%f4, [%rd7+4];
	ld.global.f32 	%f5, [%rd9+20];
	fma.rn.f32 	%f6, %f4, %f5, %f3;
	ld.global.f32 	%f7, [%rd7+8];
	ld.global.f32 	%f8, [%rd9+40];
	fma.rn.f32 	%f9, %f7, %f8, %f6;
	ld.global.f32 	%f10, [%rd7+12];
	ld.global.f32 	%f11, [%rd9+60];
	fma.rn.f32 	%f12, %f10, %f11, %f9;
	ld.global.f32 	%f13, [%rd7+16];
	ld.global.f32 	%f14, [%rd9+80];
	fma.rn.f32 	%f15, %f13, %f14, %f12;
	cvta.to.global.u64 	%rd10, %rd3;
	add.s32 	%r4, %r2, %r3;
	mul.wide.u32 	%rd11, %r4, 4;
	add.s64 	%rd12, %rd10, %rd11;
	st.global.f32 	[%rd12], %f15;
	ret;

}


// ===== COMPILED SASS (sm_100) =====

	.target	sm_100

	.elftype	@"ET_EXEC"


//--------------------- .note.nv.tkinfo           --------------------------
	.section	.note.nv.tkinfo,"",@"SHT_NOTE"
	.sectionflags	@"SHF_NOTE_NV_TKINFO"
	.tkinfo
        /*0018*/ 	.word	0x00000002
        /*0030*/ 	.string	""
        /*0030*/ 	.string	"ptxas"
        /*0030*/ 	.string	"Cuda compilation tools, release 13.0, V13.0.88"
        /*0030*/ 	.string	"Build cuda_13.0.r13.0/compiler.36424714_0"
        /*0030*/ 	.string	"-arch sm_100 -m 64 "



//--------------------- .note.nv.cuinfo           --------------------------
	.section	.note.nv.cuinfo,"",@"SHT_NOTE"
	.sectionflags	@"SHF_NOTE_NV_CUINFO"
        /*0018*/ 	.short	0x0002
        /*001a*/ 	.short	0x0064
        /*001c*/ 	.short	0x0082
	.zero		2


//--------------------- .nv.info                  --------------------------
	.section	.nv.info,"",@"SHT_CUDA_INFO"
	.align	4


	//----- nvinfo : EIATTR_REGCOUNT
	.align		4
        /*0000*/ 	.byte	0x04, 0x2f
        /*0002*/ 	.short	(.L_1 - .L_0)
	.align		4
.L_0:
        /*0004*/ 	.word	index@(_Z6matAddPfS_S_)
        /*0008*/ 	.word	0x0000000c


	//----- nvinfo : EIATTR_FRAME_SIZE
	.align		4
.L_1:
        /*000c*/ 	.byte	0x04, 0x11
        /*000e*/ 	.short	(.L_3 - .L_2)
	.align		4
.L_2:
        /*0010*/ 	.word	index@(_Z6matAddPfS_S_)
        /*0014*/ 	.word	0x00000000


	//----- nvinfo : EIATTR_REGCOUNT
	.align		4
.L_3:
        /*0018*/ 	.byte	0x04, 0x2f
        /*001a*/ 	.short	(.L_5 - .L_4)
	.align		4
.L_4:
        /*001c*/ 	.word	index@(_Z6matSubPfS_S_)
        /*0020*/ 	.word	0x0000000c


	//----- nvinfo : EIATTR_FRAME_SIZE
	.align		4
.L_5:
        /*0024*/ 	.byte	0x04, 0x11
        /*0026*/ 	.short	(.L_7 - .L_6)
	.align		4
.L_6:
        /*0028*/ 	.word	index@(_Z6matSubPfS_S_)
        /*002c*/ 	.word	0x00000000


	//----- nvinfo : EIATTR_REGCOUNT
	.align		4
.L_7:
        /*0030*/ 	.byte	0x04, 0x2f
        /*0032*/ 	.short	(.L_9 - .L_8)
	.align		4
.L_8:
        /*0034*/ 	.word	index@(_Z6matMulPfS_S_)
        /*0038*/ 	.word	0x00000016


	//----- nvinfo : EIATTR_FRAME_SIZE
	.align		4
.L_9:
        /*003c*/ 	.byte	0x04, 0x11
        /*003e*/ 	.short	(.L_11 - .L_10)
	.align		4
.L_10:
        /*0040*/ 	.word	index@(_Z6matMulPfS_S_)
        /*0044*/ 	.word	0x00000000


	//----- nvinfo : EIATTR_MIN_STACK_SIZE
	.align		4
.L_11:
        /*0048*/ 	.byte	0x04, 0x12
        /*004a*/ 	.short	(.L_13 - .L_12)
	.align		4
.L_12:
        /*004c*/ 	.word	index@(_Z6matMulPfS_S_)
        /*0050*/ 	.word	0x00000000


	//----- nvinfo : EIATTR_MIN_STACK_SIZE
	.align		4
.L_13:
        /*0054*/ 	.byte	0x04, 0x12
        /*0056*/ 	.short	(.L_15 - .L_14)
	.align		4
.L_14:
        /*0058*/ 	.word	index@(_Z6matSubPfS_S_)
        /*005c*/ 	.word	0x00000000


	//----- nvinfo : EIATTR_MIN_STACK_SIZE
	.align		4
.L_15:
        /*0060*/ 	.byte	0x04, 0x12
        /*0062*/ 	.short	(.L_17 - .L_16)
	.align		4
.L_16:
        /*0064*/ 	.word	index@(_Z6matAddPfS_S_)
        /*0068*/ 	.word	0x00000000
.L_17:


//--------------------- .nv.compat                --------------------------
	.section	.nv.compat,"",@"SHT_CUDA_COMPAT_INFO"
	.align	4
        /*0000*/ 	.byte	0x02, 0x09, 0x00, 0x00, 0x02, 0x02, 0x01, 0x00, 0x02, 0x05, 0x05, 0x00, 0x03, 0x07, 0x01, 0x01
        /*0010*/ 	.byte	0x02, 0x03, 0x00, 0x00, 0x02, 0x06, 0x01, 0x00, 0x04, 0x0b, 0x08, 0x00, 0x09, 0x00, 0x00, 0x00
        /*0020*/ 	.byte	0x00, 0x00, 0x00, 0x00


//--------------------- .nv.info._Z6matMulPfS_S_  --------------------------
	.section	.nv.info._Z6matMulPfS_S_,"",@"SHT_CUDA_INFO"
	.sectionflags	@""
	.align	4


	//----- nvinfo : EIATTR_CUDA_API_VERSION
	.align		4
        /*0000*/ 	.byte	0x04, 0x37
        /*0002*/ 	.short	(.L_19 - .L_18)
.L_18:
        /*0004*/ 	.word	0x00000082


	//----- nvinfo : EIATTR_KPARAM_INFO
	.align		4
.L_19:
        /*0008*/ 	.byte	0x04, 0x17
        /*000a*/ 	.short	(.L_21 - .L_20)
.L_20:
        /*000c*/ 	.word	0x00000000
        /*0010*/ 	.short	0x0002
        /*0012*/ 	.short	0x0010
        /*0014*/ 	.byte	0x00, 0xf5, 0x21, 0x00


	//----- nvinfo : EIATTR_KPARAM_INFO
	.align		4
.L_21:
        /*0018*/ 	.byte	0x04, 0x17
        /*001a*/ 	.short	(.L_23 - .L_22)
.L_22:
        /*001c*/ 	.word	0x00000000
        /*0020*/ 	.short	0x0001
        /*0022*/ 	.short	0x0008
        /*0024*/ 	.byte	0x00, 0xf5, 0x21, 0x00


	//----- nvinfo : EIATTR_KPARAM_INFO
	.align		4
.L_23:
        /*0028*/ 	.byte	0x04, 0x17
        /*002a*/ 	.short	(.L_25 - .L_24)
.L_24:
        /*002c*/ 	.word	0x00000000
        /*0030*/ 	.short	0x0000
        /*0032*/ 	.short	0x0000
        /*0034*/ 	.byte	0x00, 0xf5, 0x21, 0x00


	//----- nvinfo : EIATTR_SPARSE_MMA_MASK
	.align		4
.L_25:
        /*0038*/ 	.byte	0x03, 0x50
        /*003a*/ 	.short	0x0000


	//----- nvinfo : EIATTR_MAXREG_COUNT
	.align		4
        /*003c*/ 	.byte	0x03, 0x1b
        /*003e*/ 	.short	0x00ff


	//----- nvinfo : EIATTR_MERCURY_ISA_VERSION
	.align		4
        /*0040*/ 	.byte	0x03, 0x5f
        /*0042*/ 	.short	0x0101


	//----- nvinfo : EIATTR_VRC_CTA_INIT_COUNT
	.align		4
        /*0044*/ 	.byte	0x02, 0x4a
	.zero		1
	.zero		1


	//----- nvinfo : EIATTR_EXIT_INSTR_OFFSETS
	.align		4
        /*0048*/ 	.byte	0x04, 0x1c
        /*004a*/ 	.short	(.L_27 - .L_26)


	//   ....[0]....
.L_26:
        /*004c*/ 	.word	0x000001c0


	//----- nvinfo : EIATTR_CBANK_PARAM_SIZE
	.align		4
.L_27:
        /*0050*/ 	.byte	0x03, 0x19
        /*0052*/ 	.short	0x0018


	//----- nvinfo : EIATTR_PARAM_CBANK
	.align		4
        /*0054*/ 	.byte	0x04, 0x0a
        /*0056*/ 	.short	(.L_29 - .L_28)
	.align		4
.L_28:
        /*0058*/ 	.word	index@(.nv.constant0._Z6matMulPfS_S_)
        /*005c*/ 	.short	0x0380
        /*005e*/ 	.short	0x0018


	//----- nvinfo : EIATTR_SW_WAR
	.align		4
.L_29:
        /*0060*/ 	.byte	0x04, 0x36
        /*0062*/ 	.short	(.L_31 - .L_30)
.L_30:
        /*0064*/ 	.word	0x00000008
.L_31:


//--------------------- .nv.info._Z6matSubPfS_S_  --------------------------
	.section	.nv.info._Z6matSubPfS_S_,"",@"SHT_CUDA_INFO"
	.sectionflags	@""
	.align	4


	//----- nvinfo : EIATTR_CUDA_API_VERSION
	.align		4
        /*0000*/ 	.byte	0x04, 0x37
        /*0002*/ 	.short	(.L_33 - .L_32)
.L_32:
        /*0004*/ 	.word	0x00000082


	//----- nvinfo : EIATTR_KPARAM_INFO
	.align		4
.L_33:
        /*0008*/ 	.byte	0x04, 0x17
        /*000a*/ 	.short	(.L_35 - .L_34)
.L_34:
        /*000c*/ 	.word	0x00000000
        /*0010*/ 	.short	0x0002
        /*0012*/ 	.short	0x0010
        /*0014*/ 	.byte	0x00, 0xf5, 0x21, 0x00


	//----- nvinfo : EIATTR_KPARAM_INFO
	.align		4
.L_35:
        /*0018*/ 	.byte	0x04, 0x17
        /*001a*/ 	.short	(.L_37 - .L_36)
.L_36:
        /*001c*/ 	.word	0x00000000
        /*0020*/ 	.short	0x0001
        /*0022*/ 	.short	0x0008
        /*0024*/ 	.byte	0x00, 0xf5, 0x21, 0x00


	//----- nvinfo : EIATTR_KPARAM_INFO
	.align		4
.L_37:
        /*0028*/ 	.byte	0x04, 0x17
        /*002a*/ 	.short	(.L_39 - .L_38)
.L_38:
        /*002c*/ 	.word	0x00000000
        /*0030*/ 	.short	0x0000
        /*0032*/ 	.short	0x0000
        /*0034*/ 	.byte	0x00, 0xf5, 0x21, 0x00


	//----- nvinfo : EIATTR_SPARSE_MMA_MASK
	.align		4
.L_39:
        /*0038*/ 	.byte	0x03, 0x50
        /*003a*/ 	.short	0x0000


	//----- nvinfo : EIATTR_MAXREG_COUNT
	.align		4
        /*003c*/ 	.byte	0x03, 0x1b
        /*003e*/ 	.short	0x00ff


	//----- nvinfo : EIATTR_MERCURY_ISA_VERSION
	.align		4
        /*0040*/ 	.byte	0x03, 0x5f
        /*0042*/ 	.short	0x0101


	//----- nvinfo : EIATTR_VRC_CTA_INIT_COUNT
	.align		4
        /*0044*/ 	.byte	0x02, 0x4a
	.zero		1
	.zero		1


	//----- nvinfo : EIATTR_EXIT_INSTR_OFFSETS
	.align		4
        /*0048*/ 	.byte	0x04, 0x1c
        /*004a*/ 	.short	(.L_41 - .L_40)


	//   ....[0]....
.L_40:
        /*004c*/ 	.word	0x000000f0


	//----- nvinfo : EIATTR_CBANK_PARAM_SIZE
	.align		4
.L_41:
        /*0050*/ 	.byte	0x03, 0x19
        /*0052*/ 	.short	0x0018


	//----- nvinfo : EIATTR_PARAM_CBANK
	.align		4
        /*0054*/ 	.byte	0x04, 0x0a
        /*0056*/ 	.short	(.L_43 - .L_42)
	.align		4
.L_42:
        /*0058*/ 	.word	index@(.nv.constant0._Z6matSubPfS_S_)
        /*005c*/ 	.short	0x0380
        /*005e*/ 	.short	0x0018


	//----- nvinfo : EIATTR_SW_WAR
	.align		4
.L_43:
        /*0060*/ 	.byte	0x04, 0x36
        /*0062*/ 	.short	(.L_45 - .L_44)
.L_44:
        /*0064*/ 	.word	0x00000008
.L_45:


//--------------------- .nv.info._Z6matAddPfS_S_  --------------------------
	.section	.nv.info._Z6matAddPfS_S_,"",@"SHT_CUDA_INFO"
	.sectionflags	@""
	.align	4


	//----- nvinfo : EIATTR_CUDA_API_VERSION
	.align		4
        /*0000*/ 	.byte	0x04, 0x37
        /*0002*/ 	.short	(.L_47 - .L_46)
.L_46:
        /*0004*/ 	.word	0x00000082


	//----- nvinfo : EIATTR_KPARAM_INFO
	.align		4
.L_47:
        /*0008*/ 	.byte	0x04, 0x17
        /*000a*/ 	.short	(.L_49 - .L_48)
.L_48:
        /*000c*/ 	.word	0x00000000
        /*0010*/ 	.short	0x0002
        /*0012*/ 	.short	0x0010
        /*0014*/ 	.byte	0x00, 0xf5, 0x21, 0x00


	//----- nvinfo : EIATTR_KPARAM_INFO
	.align		4
.L_49:
        /*0018*/ 	.byte	0x04, 0x17
        /*001a*/ 	.short	(.L_51 - .L_50)
.L_50:
        /*001c*/ 	.word	0x00000000
        /*0020*/ 	.short	0x0001
        /*0022*/ 	.short	0x0008
        /*0024*/ 	.byte	0x00, 0xf5, 0x21, 0x00


	//----- nvinfo : EIATTR_KPARAM_INFO
	.align		4
.L_51:
        /*0028*/ 	.byte	0x04, 0x17
        /*002a*/ 	.short	(.L_53 - .L_52)
.L_52:
        /*002c*/ 	.word	0x00000000
        /*0030*/ 	.short	0x0000
        /*0032*/ 	.short	0x0000
        /*0034*/ 	.byte	0x00, 0xf5, 0x21, 0x00


	//----- nvinfo : EIATTR_SPARSE_MMA_MASK
	.align		4
.L_53:
        /*0038*/ 	.byte	0x03, 0x50
        /*003a*/ 	.short	0x0000


	//----- nvinfo : EIATTR_MAXREG_COUNT
	.align		4
        /*003c*/ 	.byte	0x03, 0x1b
        /*003e*/ 	.short	0x00ff


	//----- nvinfo : EIATTR_MERCURY_ISA_VERSION
	.align		4
        /*0040*/ 	.byte	0x03, 0x5f
        /*0042*/ 	.short	0x0101


	//----- nvinfo : EIATTR_VRC_CTA_INIT_COUNT
	.align		4
        /*0044*/ 	.byte	0x02, 0x4a
	.zero		1
	.zero		1


	//----- nvinfo : EIATTR_EXIT_INSTR_OFFSETS
	.align		4
        /*0048*/ 	.byte	0x04, 0x1c
        /*004a*/ 	.short	(.L_55 - .L_54)


	//   ....[0]....
.L_54:
        /*004c*/ 	.word	0x000000f0


	//----- nvinfo : EIATTR_CBANK_PARAM_SIZE
	.align		4
.L_55:
        /*0050*/ 	.byte	0x03, 0x19
        /*0052*/ 	.short	0x0018


	//----- nvinfo : EIATTR_PARAM_CBANK
	.align		4
        /*0054*/ 	.byte	0x04, 0x0a
        /*0056*/ 	.short	(.L_57 - .L_56)
	.align		4
.L_56:
        /*0058*/ 	.word	index@(.nv.constant0._Z6matAddPfS_S_)
        /*005c*/ 	.short	0x0380
        /*005e*/ 	.short	0x0018


	//----- nvinfo : EIATTR_SW_WAR
	.align		4
.L_57:
        /*0060*/ 	.byte	0x04, 0x36
        /*0062*/ 	.short	(.L_59 - .L_58)
.L_58:
        /*0064*/ 	.word	0x00000008
.L_59:


//--------------------- .nv.callgraph             --------------------------
	.section	.nv.callgraph,"",@"SHT_CUDA_CALLGRAPH"
	.align	4
	.sectionentsize	8
	.align		4
        /*0000*/ 	.word	0x00000000
	.align		4
        /*0004*/ 	.word	0xffffffff
	.align		4
        /*0008*/ 	.word	0x00000000
	.align		4
        /*000c*/ 	.word	0xfffffffe
	.align		4
        /*0010*/ 	.word	0x00000000
	.align		4
        /*0014*/ 	.word	0xfffffffd
	.align		4
        /*0018*/ 	.word	0x00000000
	.align		4
        /*001c*/ 	.word	0xfffffffc


//--------------------- .text._Z6matMulPfS_S_     --------------------------
	.section	.text._Z6matMulPfS_S_,"ax",@progbits
	.align	128
        .global         _Z6matMulPfS_S_
        .type           _Z6matMulPfS_S_,@function
        .size           _Z6matMulPfS_S_,(.L_x_3 - _Z6matMulPfS_S_)
        .other          _Z6matMulPfS_S_,@"STO_CUDA_ENTRY STV_DEFAULT"
_Z6matMulPfS_S_:
.text._Z6matMulPfS_S_:
[----:B------:R-:W-:Y:S01]  /*0000*/  LDC R1, c[0x0][0x37c] ;  /* 0x0000df00ff017b82 */ /* 0x000fe20000000800 */
[----:B------:R-:W0:Y:S07]  /*0010*/  S2R R9, SR_TID.Y ;  /* 0x0000000000097919 */ /* 0x000e2e0000002200 */
[----:B------:R-:W1:Y:S01]  /*0020*/  LDC.64 R6, c[0x0][0x388] ;  /* 0x0000e200ff067b82 */ /* 0x000e620000000a00 */
[----:B------:R-:W2:Y:S01]  /*0030*/  LDCU.64 UR4, c[0x0][0x358] ;  /* 0x00006b00ff0477ac */ /* 0x000ea20008000a00 */
[----:B------:R-:W1:Y:S06]  /*0040*/  S2R R16, SR_TID.X ;  /* 0x0000000000107919 */ /* 0x000e6c0000002100 */
[----:B------:R-:W3:Y:S08]  /*0050*/  LDC.64 R4, c[0x0][0x380] ;  /* 0x0000e000ff047b82 */ /* 0x000ef00000000a00 */
[----:B------:R-:W4:Y:S01]  /*0060*/  LDC.64 R2, c[0x0][0x390] ;  /* 0x0000e400ff027b82 */ /* 0x000f220000000a00 */
[----:B0-----:R-:W-:Y:S01]  /*0070*/  LEA R9, R9, R9, 0x2 ;  /* 0x0000000909097211 */ /* 0x001fe200078e10ff */
[----:B-1----:R-:W-:-:S04]  /*0080*/  IMAD.WIDE.U32 R6, R16, 0x4, R6 ;  /* 0x0000000410067825 */ /* 0x002fc800078e0006 */
[C---:B---3--:R-:W-:Y:S01]  /*0090*/  IMAD.WIDE.U32 R4, R9.reuse, 0x4, R4 ;  /* 0x0000000409047825 */ /* 0x048fe200078e0004 */
[----:B--2---:R-:W2:Y:S04]  /*00a0*/  LDG.E R11, desc[UR4][R6.64] ;  /* 0x00000004060b7981 */ /* 0x004ea8000c1e1900 */
[----:B------:R-:W2:Y:S04]  /*00b0*/  LDG.E R0, desc[UR4][R4.64] ;  /* 0x0000000404007981 */ /* 0x000ea8000c1e1900 */
[----:B------:R-:W3:Y:S04]  /*00c0*/  LDG.E R8, desc[UR4][R6.64+0x14] ;  /* 0x0000140406087981 */ /* 0x000ee8000c1e1900 */
[----:B------:R-:W3:Y:S04]  /*00d0*/  LDG.E R13, desc[UR4][R4.64+0x4] ;  /* 0x00000404040d7981 */ /* 0x000ee8000c1e1900 */
[----:B------:R-:W5:Y:S04]  /*00e0*/  LDG.E R10, desc[UR4][R6.64+0x28] ;  /* 0x00002804060a7981 */ /* 0x000f68000c1e1900 */
[----:B------:R-:W5:Y:S04]  /*00f0*/  LDG.E R15, desc[UR4][R4.64+0x8] ;  /* 0x00000804040f7981 */ /* 0x000f68000c1e1900 */
[----:B------:R-:W5:Y:S04]  /*0100*/  LDG.E R12, desc[UR4][R6.64+0x3c] ;  /* 0x00003c04060c7981 */ /* 0x000f68000c1e1900 */
[----:B------:R-:W5:Y:S04]  /*0110*/  LDG.E R17, desc[UR4][R4.64+0xc] ;  /* 0x00000c0404117981 */ /* 0x000f68000c1e1900 */
[----:B------:R-:W5:Y:S04]  /*0120*/  LDG.E R19, desc[UR4][R4.64+0x10] ;  /* 0x0000100404137981 */ /* 0x000f68000c1e1900 */
[----:B------:R-:W5:Y:S01]  /*0130*/  LDG.E R14, desc[UR4][R6.64+0x50] ;  /* 0x00005004060e7981 */ /* 0x000f62000c1e1900 */
[----:B------:R-:W-:-:S05]  /*0140*/  IADD3 R9, PT, PT, R9, R16, RZ ;  /* 0x0000001009097210 */ /* 0x000fca0007ffe0ff */
[----:B----4-:R-:W-:-:S04]  /*0150*/  IMAD.WIDE.U32 R2, R9, 0x4, R2 ;  /* 0x0000000409027825 */ /* 0x010fc800078e0002 */
[----:B--2---:R-:W-:-:S04]  /*0160*/  FFMA R0, R0, R11, RZ ;  /* 0x0000000b00007223 */ /* 0x004fc800000000ff */
[----:B---3--:R-:W-:-:S04]  /*0170*/  FFMA R0, R13, R8, R0 ;  /* 0x000000080d007223 */ /* 0x008fc80000000000 */
[----:B-----5:R-:W-:-:S04]  /*0180*/  FFMA R0, R15, R10, R0 ;  /* 0x0000000a0f007223 */ /* 0x020fc80000000000 */
[----:B------:R-:W-:-:S04]  /*0190*/  FFMA R0, R17, R12, R0 ;  /* 0x0000000c11007223 */ /* 0x000fc80000000000 */
[----:B------:R-:W-:-:S05]  /*01a0*/  FFMA R19, R19, R14, R0 ;  /* 0x0000000e13137223 */ /* 0x000fca0000000000 */
[----:B------:R-:W-:Y:S01]  /*01b0*/  STG.E desc[UR4][R2.64], R19 ;  /* 0x0000001302007986 */ /* 0x000fe2000c101904 */
[----:B------:R-:W-:Y:S05]  /*01c0*/  EXIT ;  /* 0x000000000000794d */ /* 0x000fea0003800000 */
.L_x_0:
[----:B------:R-:W-:-:S00]  /*01d0*/  BRA `(.L_x_0) ;  /* 0xfffffffc00fc7947 */ /* 0x000fc0000383ffff */
[----:B------:R-:W-:-:S00]  /*01e0*/  NOP ;  /* 0x0000000000007918 */ /* 0x000fc00000000000 */
        /* <DEDUP_REMOVED lines=9> */
.L_x_3:


//--------------------- .text._Z6matSubPfS_S_     --------------------------
	.section	.text._Z6matSubPfS_S_,"ax",@progbits
	.align	128
        .global         _Z6matSubPfS_S_
        .type           _Z6matSubPfS_S_,@function
        .size           _Z6matSubPfS_S_,(.L_x_4 - _Z6matSubPfS_S_)
        .other          _Z6matSubPfS_S_,@"STO_CUDA_ENTRY STV_DEFAULT"
_Z6matSubPfS_S_:
.text._Z6matSubPfS_S_:
[----:B------:R-:W-:Y:S01]  /*0000*/  LDC R1, c[0x0][0x37c] ;  /* 0x0000df00ff017b82 */ /* 0x000fe20000000800 */
[----:B------:R-:W0:Y:S07]  /*0010*/  S2R R9, SR_TID.X ;  /* 0x0000000000097919 */ /* 0x000e2e0000002100 */
[----:B------:R-:W1:Y:S01]  /*0020*/  LDC.64 R2, c[0x0][0x380] ;  /* 0x0000e000ff027b82 */ /* 0x000e620000000a00 */
[----:B------:R-:W2:Y:S01]  /*0030*/  LDCU.64 UR4, c[0x0][0x358] ;  /* 0x00006b00ff0477ac */ /* 0x000ea20008000a00 */
[----:B------:R-:W0:Y:S06]  /*0040*/  S2R R0, SR_TID.Y ;  /* 0x0000000000007919 */ /* 0x000e2c0000002200 */
[----:B------:R-:W3:Y:S08]  /*0050*/  LDC.64 R4, c[0x0][0x388] ;  /* 0x0000e200ff047b82 */ /* 0x000ef00000000a00 */
[----:B------:R-:W4:Y:S01]  /*0060*/  LDC.64 R6, c[0x0][0x390] ;  /* 0x0000e400ff067b82 */ /* 0x000f220000000a00 */
[----:B0-----:R-:W-:-:S04]  /*0070*/  IMAD R9, R0, 0x5, R9 ;  /* 0x0000000500097824 */ /* 0x001fc800078e0209 */
[----:B-1----:R-:W-:-:S04]  /*0080*/  IMAD.WIDE.U32 R2, R9, 0x4, R2 ;  /* 0x0000000409027825 */ /* 0x002fc800078e0002 */
[C---:B---3--:R-:W-:Y:S02]  /*0090*/  IMAD.WIDE.U32 R4, R9.reuse, 0x4, R4 ;  /* 0x0000000409047825 */ /* 0x048fe400078e0004 */
[----:B--2---:R-:W2:Y:S04]  /*00a0*/  LDG.E R2, desc[UR4][R2.64] ;  /* 0x0000000402027981 */ /* 0x004ea8000c1e1900 */
[----:B------:R-:W2:Y:S01]  /*00b0*/  LDG.E R5, desc[UR4][R4.64] ;  /* 0x0000000404057981 */ /* 0x000ea2000c1e1900 */
[----:B----4-:R-:W-:-:S04]  /*00c0*/  IMAD.WIDE.U32 R6, R9, 0x4, R6 ;  /* 0x0000000409067825 */ /* 0x010fc800078e0006 */
[----:B--2---:R-:W-:-:S05]  /*00d0*/  FADD R9, R2, -R5 ;  /* 0x8000000502097221 */ /* 0x004fca0000000000 */
[----:B------:R-:W-:Y:S01]  /*00e0*/  STG.E desc[UR4][R6.64], R9 ;  /* 0x0000000906007986 */ /* 0x000fe2000c101904 */
[----:B------:R-:W-:Y:S05]  /*00f0*/  EXIT ;  /* 0x000000000000794d */ /* 0x000fea0003800000 */
.L_x_1:
        /* <DEDUP_REMOVED lines=16> */
.L_x_4:


//--------------------- .text._Z6matAddPfS_S_     --------------------------
	.section	.text._Z6matAddPfS_S_,"ax",@progbits
	.align	128
        .global         _Z6matAddPfS_S_
        .type           _Z6matAddPfS_S_,@function
        .size           _Z6matAddPfS_S_,(.L_x_5 - _Z6matAddPfS_S_)
        .other          _Z6matAddPfS_S_,@"STO_CUDA_ENTRY STV_DEFAULT"
_Z6matAddPfS_S_:
.text._Z6matAddPfS_S_:
        /* <DEDUP_REMOVED lines=13> */
[----:B--2---:R-:W-:-:S05]  /*00d0*/  FADD R9, R2, R5 ;  /* 0x0000000502097221 */ /* 0x004fca0000000000 */
[----:B------:R-:W-:Y:S01]  /*00e0*/  STG.E desc[UR4][R6.64], R9 ;  /* 0x0000000906007986 */ /* 0x000fe2000c101904 */
[----:B------:R-:W-:Y:S05]  /*00f0*/  EXIT ;  /* 0x000000000000794d */ /* 0x000fea0003800000 */
.L_x_2:
        /* <DEDUP_REMOVED lines=16> */
.L_x_5:


//--------------------- .nv.shared.reserved.0     --------------------------
	.section	.nv.shared.reserved.0,"aw",@nobits
	.weak		__nv_reservedSMEM_offset_0_alias
	.size		__nv_reservedSMEM_offset_0_alias, 0, 64
	.other		__nv_reservedSMEM_offset_0_alias,@"STO_CUDA_RESERVED_SHARED STV_DEFAULT"
__nv_reservedSMEM_offset_0_alias:
	.zero		0
	.zero		64


//--------------------- .nv.constant0._Z6matMulPfS_S_ --------------------------
	.section	.nv.constant0._Z6matMulPfS_S_,"a",@progbits
	.sectionflags	@""
	.align	4
.nv.constant0._Z6matMulPfS_S_:
	.zero		920


//--------------------- .nv.constant0._Z6matSubPfS_S_ --------------------------
	.section	.nv.constant0._Z6matSubPfS_S_,"a",@progbits
	.sectionflags	@""
	.align	4
.nv.constant0._Z6matSubPfS_S_:
	.zero		920


//--------------------- .nv.constant0._Z6matAddPfS_S_ --------------------------
	.section	.nv.constant0._Z6matAddPfS_S_,"a",@progbits
	.sectionflags	@""
	.align	4
.nv.constant0._Z6matAddPfS_S_:
	.zero		920


//--------------------- SYMBOLS --------------------------

	.type		.nv.reservedSmem.offset0,@object
	.size		.nv.reservedSmem.offset0,0x4
